	.headerflags	@"EF_CUDA_TEXMODE_UNIFIED EF_CUDA_64BIT_ADDRESS EF_CUDA_ACCELERATORS EF_CUDA_SM90 EF_CUDA_VIRTUAL_SM(EF_CUDA_SM90)"
	.elftype	@"ET_EXEC"


//--------------------- .nv.info                  --------------------------
	.section	.nv.info,"",@"SHT_CUDA_INFO"
	.align	4


	//----- nvinfo : EIATTR_REGCOUNT
	.align		4
        /*0000*/ 	.byte	0x04, 0x2f
        /*0002*/ 	.short	(.L_3 - .L_2)
	.align		4
.L_2:
        /*0004*/ 	.word	index@(triton_poi_fused__native_batch_norm_legit_no_training_add_relu_threshold_backward_38)
        /*0008*/ 	.word	0x00000020


	//----- nvinfo : EIATTR_MIN_STACK_SIZE
	.align		4
.L_3:
        /*000c*/ 	.byte	0x04, 0x12
        /*000e*/ 	.short	(.L_5 - .L_4)
	.align		4
.L_4:
        /*0010*/ 	.word	index@(triton_poi_fused__native_batch_norm_legit_no_training_add_relu_threshold_backward_38)
        /*0014*/ 	.word	0x00000000


	//----- nvinfo : EIATTR_FRAME_SIZE
	.align		4
.L_5:
        /*0018*/ 	.byte	0x04, 0x11
        /*001a*/ 	.short	(.L_7 - .L_6)
	.align		4
.L_6:
        /*001c*/ 	.word	index@(triton_poi_fused__native_batch_norm_legit_no_training_add_relu_threshold_backward_38)
        /*0020*/ 	.word	0x00000000


	//----- nvinfo : EIATTR_MIN_STACK_SIZE
	.align		4
.L_7:
        /*0024*/ 	.byte	0x04, 0x12
        /*0026*/ 	.short	(.L_9 - .L_8)
	.align		4
.L_8:
        /*0028*/ 	.word	index@(triton_poi_fused__native_batch_norm_legit_no_training_add_relu_threshold_backward_38)
        /*002c*/ 	.word	0x00000000
.L_9:


//--------------------- .nv.info.triton_poi_fused__native_batch_norm_legit_no_training_add_relu_threshold_backward_38 --------------------------
	.section	.nv.info.triton_poi_fused__native_batch_norm_legit_no_training_add_relu_threshold_backward_38,"",@"SHT_CUDA_INFO"
	.sectionflags	@""
	.align	4


	//----- nvinfo : EIATTR_CUDA_API_VERSION
	.align		4
        /*0000*/ 	.byte	0x04, 0x37
        /*0002*/ 	.short	(.L_11 - .L_10)
.L_10:
        /*0004*/ 	.word	0x0000007c


	//----- nvinfo : EIATTR_KPARAM_INFO
	.align		4
.L_11:
        /*0008*/ 	.byte	0x04, 0x17
        /*000a*/ 	.short	(.L_13 - .L_12)
.L_12:
        /*000c*/ 	.word	0x00000000
        /*0010*/ 	.short	0x000c
        /*0012*/ 	.short	0x0060
        /*0014*/ 	.byte	0x00, 0xf0, 0x11, 0x00


	//----- nvinfo : EIATTR_KPARAM_INFO
	.align		4
.L_13:
        /*0018*/ 	.byte	0x04, 0x17
        /*001a*/ 	.short	(.L_15 - .L_14)
.L_14:
        /*001c*/ 	.word	0x00000000
        /*0020*/ 	.short	0x000b
        /*0022*/ 	.short	0x0058
        /*0024*/ 	.byte	0x00, 0xf4, 0x21, 0x00


	//----- nvinfo : EIATTR_KPARAM_INFO
	.align		4
.L_15:
        /*0028*/ 	.byte	0x04, 0x17
        /*002a*/ 	.short	(.L_17 - .L_16)
.L_16:
        /*002c*/ 	.word	0x00000000
        /*0030*/ 	.short	0x000a
        /*0032*/ 	.short	0x0050
        /*0034*/ 	.byte	0x00, 0xf4, 0x21, 0x00


	//----- nvinfo : EIATTR_KPARAM_INFO
	.align		4
.L_17:
        /*0038*/ 	.byte	0x04, 0x17
        /*003a*/ 	.short	(.L_19 - .L_18)
.L_18:
        /*003c*/ 	.word	0x00000000
        /*0040*/ 	.short	0x0009
        /*0042*/ 	.short	0x0048
        /*0044*/ 	.byte	0x00, 0xf4, 0x21, 0x00


	//----- nvinfo : EIATTR_KPARAM_INFO
	.align		4
.L_19:
        /*0048*/ 	.byte	0x04, 0x17
        /*004a*/ 	.short	(.L_21 - .L_20)
.L_20:
        /*004c*/ 	.word	0x00000000
        /*0050*/ 	.short	0x0008
        /*0052*/ 	.short	0x0040
        /*0054*/ 	.byte	0x00, 0xf4, 0x21, 0x00


	//----- nvinfo : EIATTR_KPARAM_INFO
	.align		4
.L_21:
        /*0058*/ 	.byte	0x04, 0x17
        /*005a*/ 	.short	(.L_23 - .L_22)
.L_22:
        /*005c*/ 	.word	0x00000000
        /*0060*/ 	.short	0x0007
        /*0062*/ 	.short	0x0038
        /*0064*/ 	.byte	0x00, 0xf4, 0x21, 0x00


	//----- nvinfo : EIATTR_KPARAM_INFO
	.align		4
.L_23:
        /*0068*/ 	.byte	0x04, 0x17
        /*006a*/ 	.short	(.L_25 - .L_24)
.L_24:
        /*006c*/ 	.word	0x00000000
        /*0070*/ 	.short	0x0006
        /*0072*/ 	.short	0x0030
        /*0074*/ 	.byte	0x00, 0xf4, 0x21, 0x00


	//----- nvinfo : EIATTR_KPARAM_INFO
	.align		4
.L_25:
        /*0078*/ 	.byte	0x04, 0x17
        /*007a*/ 	.short	(.L_27 - .L_26)
.L_26:
        /*007c*/ 	.word	0x00000000
        /*0080*/ 	.short	0x0005
        /*0082*/ 	.short	0x0028
        /*0084*/ 	.byte	0x00, 0xf4, 0x21, 0x00


	//----- nvinfo : EIATTR_KPARAM_INFO
	.align		4
.L_27:
        /*0088*/ 	.byte	0x04, 0x17
        /*008a*/ 	.short	(.L_29 - .L_28)
.L_28:
        /*008c*/ 	.word	0x00000000
        /*0090*/ 	.short	0x0004
        /*0092*/ 	.short	0x0020
        /*0094*/ 	.byte	0x00, 0xf4, 0x21, 0x00


	//----- nvinfo : EIATTR_KPARAM_INFO
	.align		4
.L_29:
        /*0098*/ 	.byte	0x04, 0x17
        /*009a*/ 	.short	(.L_31 - .L_30)
.L_30:
        /*009c*/ 	.word	0x00000000
        /*00a0*/ 	.short	0x0003
        /*00a2*/ 	.short	0x0018
        /*00a4*/ 	.byte	0x00, 0xf4, 0x21, 0x00


	//----- nvinfo : EIATTR_KPARAM_INFO
	.align		4
.L_31:
        /*00a8*/ 	.byte	0x04, 0x17
        /*00aa*/ 	.short	(.L_33 - .L_32)
.L_32:
        /*00ac*/ 	.word	0x00000000
        /*00b0*/ 	.short	0x0002
        /*00b2*/ 	.short	0x0010
        /*00b4*/ 	.byte	0x00, 0xf4, 0x21, 0x00


	//----- nvinfo : EIATTR_KPARAM_INFO
	.align		4
.L_33:
        /*00b8*/ 	.byte	0x04, 0x17
        /*00ba*/ 	.short	(.L_35 - .L_34)
.L_34:
        /*00bc*/ 	.word	0x00000000
        /*00c0*/ 	.short	0x0001
        /*00c2*/ 	.short	0x0008
        /*00c4*/ 	.byte	0x00, 0xf4, 0x21, 0x00


	//----- nvinfo : EIATTR_KPARAM_INFO
	.align		4
.L_35:
        /*00c8*/ 	.byte	0x04, 0x17
        /*00ca*/ 	.short	(.L_37 - .L_36)
.L_36:
        /*00cc*/ 	.word	0x00000000
        /*00d0*/ 	.short	0x0000
        /*00d2*/ 	.short	0x0000
        /*00d4*/ 	.byte	0x00, 0xf4, 0x21, 0x00


	//----- nvinfo : EIATTR_SPARSE_MMA_MASK
	.align		4
.L_37:
        /*00d8*/ 	.byte	0x03, 0x50
        /*00da*/ 	.short	0x0000


	//----- nvinfo : EIATTR_MAXREG_COUNT
	.align		4
        /*00dc*/ 	.byte	0x03, 0x1b
        /*00de*/ 	.short	0x00ff


	//----- nvinfo : EIATTR_EXIT_INSTR_OFFSETS
	.align		4
        /*00e0*/ 	.byte	0x04, 0x1c
        /*00e2*/ 	.short	(.L_39 - .L_38)


	//   ....[0]....
.L_38:
        /*00e4*/ 	.word	0x000007a0


	//   ....[1]....
        /*00e8*/ 	.word	0x000007c0


	//----- nvinfo : EIATTR_REQNTID
	.align		4
.L_39:
        /*00ec*/ 	.byte	0x04, 0x10
        /*00ee*/ 	.short	(.L_41 - .L_40)
.L_40:
        /*00f0*/ 	.word	0x00000080
        /*00f4*/ 	.word	0x00000001
        /*00f8*/ 	.word	0x00000001


	//----- nvinfo : EIATTR_CBANK_PARAM_SIZE
	.align		4
.L_41:
        /*00fc*/ 	.byte	0x03, 0x19
        /*00fe*/ 	.short	0x0064


	//----- nvinfo : EIATTR_PARAM_CBANK
	.align		4
        /*0100*/ 	.byte	0x04, 0x0a
        /*0102*/ 	.short	(.L_43 - .L_42)
	.align		4
.L_42:
        /*0104*/ 	.word	index@(.nv.constant0.triton_poi_fused__native_batch_norm_legit_no_training_add_relu_threshold_backward_38)
        /*0108*/ 	.short	0x0210
        /*010a*/ 	.short	0x0064


	//----- nvinfo : EIATTR_SW_WAR
	.align		4
.L_43:
        /*010c*/ 	.byte	0x04, 0x36
        /*010e*/ 	.short	(.L_45 - .L_44)
.L_44:
        /*0110*/ 	.word	0x00000008
.L_45:


//--------------------- .nv.callgraph             --------------------------
	.section	.nv.callgraph,"",@"SHT_CUDA_CALLGRAPH"
	.align	4
	.sectionentsize	8
	.align		4
        /*0000*/ 	.word	0x00000000
	.align		4
        /*0004*/ 	.word	0xffffffff
	.align		4
        /*0008*/ 	.word	0x00000000
	.align		4
        /*000c*/ 	.word	0xfffffffe
	.align		4
        /*0010*/ 	.word	0x00000000
	.align		4
        /*0014*/ 	.word	0xfffffffd
	.align		4
        /*0018*/ 	.word	0x00000000
	.align		4
        /*001c*/ 	.word	0xfffffffc


//--------------------- .nv.constant4             --------------------------
	.section	.nv.constant4,"a",@progbits
	.align	8
	.align		8
.nv.constant4:
        /*0000*/ 	.dword	_$_str
	.align		8
        /*0008*/ 	.dword	_$_str_$_2


//--------------------- .text.triton_poi_fused__native_batch_norm_legit_no_training_add_relu_threshold_backward_38 --------------------------
	.section	.text.triton_poi_fused__native_batch_norm_legit_no_training_add_relu_threshold_backward_38,"ax",@progbits
	.align	128
        .global         triton_poi_fused__native_batch_norm_legit_no_training_add_relu_threshold_backward_38
        .type           triton_poi_fused__native_batch_norm_legit_no_training_add_relu_threshold_backward_38,@function
        .size           triton_poi_fused__native_batch_norm_legit_no_training_add_relu_threshold_backward_38,(.L_x_1 - triton_poi_fused__native_batch_norm_legit_no_training_add_relu_threshold_backward_38)
        .other          triton_poi_fused__native_batch_norm_legit_no_training_add_relu_threshold_backward_38,@"STO_CUDA_ENTRY STV_DEFAULT"
triton_poi_fused__native_batch_norm_legit_no_training_add_relu_threshold_backward_38:
.text.triton_poi_fused__native_batch_norm_legit_no_training_add_relu_threshold_backward_38:
[----:B------:R-:W0:Y:S01]  /*0000*/  LDC R1, c[0x0][0x28] ;  /* 0x00000a00ff017b82 */ /* 0x000e220000000800 */
[----:B------:R-:W1:Y:S07]  /*0010*/  S2R R0, SR_TID.X ;  /* 0x0000000000007919 */ /* 0x000e6e0000002100 */
[----:B------:R-:W2:Y:S01]  /*0020*/  LDC.64 R4, c[0x0][0x220] ;  /* 0x00008800ff047b82 */ /* 0x000ea20000000a00 */
[----:B------:R-:W-:Y:S01]  /*0030*/  ULDC.64 UR4, c[0x0][0x208] ;  /* 0x0000820000047ab9 */ /* 0x000fe20000000a00 */
[----:B------:R-:W3:Y:S06]  /*0040*/  S2R R3, SR_CTAID.X ;  /* 0x0000000000037919 */ /* 0x000eec0000002500 */
[----:B------:R-:W4:Y:S01]  /*0050*/  LDC.64 R16, c[0x0][0x248] ;  /* 0x00009200ff107b82 */ /* 0x000f220000000a00 */
[----:B------:R-:W-:-:S07]  /*0060*/  CS2R R8, SRZ ;  /* 0x0000000000087805 */ /* 0x000fce000001ff00 */
[----:B------:R-:W5:Y:S08]  /*0070*/  LDC.64 R18, c[0x0][0x228] ;  /* 0x00008a00ff127b82 */ /* 0x000f700000000a00 */
[----:B------:R-:W2:Y:S08]  /*0080*/  LDC.64 R26, c[0x0][0x218] ;  /* 0x00008600ff1a7b82 */ /* 0x000eb00000000a00 */
[----:B------:R-:W4:Y:S01]  /*0090*/  LDC.64 R14, c[0x0][0x230] ;  /* 0x00008c00ff0e7b82 */ /* 0x000f220000000a00 */
[----:B-1----:R-:W-:-:S07]  /*00a0*/  SHF.L.U32 R0, R0, 0x1, RZ ;  /* 0x0000000100007819 */ /* 0x002fce00000006ff */
[----:B------:R-:W1:Y:S01]  /*00b0*/  LDC.64 R10, c[0x0][0x240] ;  /* 0x00009000ff0a7b82 */ /* 0x000e620000000a00 */
[----:B------:R-:W-:-:S07]  /*00c0*/  LOP3.LUT R0, R0, 0xfe, RZ, 0xc0, !PT ;  /* 0x000000fe00007812 */ /* 0x000fce00078ec0ff */
[----:B------:R-:W1:Y:S01]  /*00d0*/  LDC.64 R22, c[0x0][0x210] ;  /* 0x00008400ff167b82 */ /* 0x000e620000000a00 */
[----:B---3--:R-:W-:Y:S02]  /*00e0*/  LEA R0, R3, R0, 0x8 ;  /* 0x0000000003007211 */ /* 0x008fe400078e40ff */
[----:B------:R-:W-:Y:S02]  /*00f0*/  CS2R R6, SRZ ;  /* 0x0000000000067805 */ /* 0x000fe4000001ff00 */
[----:B------:R-:W-:Y:S01]  /*0100*/  CS2R R12, SRZ ;  /* 0x00000000000c7805 */ /* 0x000fe2000001ff00 */
[----:B------:R-:W-:Y:S01]  /*0110*/  ULDC.64 UR6, c[0x0][0x268] ;  /* 0x00009a0000067ab9 */ /* 0x000fe20000000a00 */
[C---:B------:R-:W-:Y:S01]  /*0120*/  ISETP.GE.AND P0, PT, R0.reuse, 0x1600, PT ;  /* 0x000016000000780c */ /* 0x040fe20003f06270 */
[----:B------:R-:W-:Y:S01]  /*0130*/  IMAD.HI R2, R0, 0x2e8ba2e9, RZ ;  /* 0x2e8ba2e900027827 */ /* 0x000fe200078e02ff */
[----:B------:R-:W3:Y:S04]  /*0140*/  LDC.64 R24, c[0x0][0x238] ;  /* 0x00008e00ff187b82 */ /* 0x000ee80000000a00 */
[----:B------:R-:W-:-:S04]  /*0150*/  SHF.R.U32.HI R3, RZ, 0x1f, R2 ;  /* 0x0000001fff037819 */ /* 0x000fc80000011602 */
[----:B------:R-:W-:-:S05]  /*0160*/  LEA.HI.SX32 R3, R2, R3, 0x1c ;  /* 0x0000000302037211 */ /* 0x000fca00078fe2ff */
[----:B------:R-:W-:Y:S01]  /*0170*/  IMAD R21, R3, -0x58, R0 ;  /* 0xffffffa803157824 */ /* 0x000fe200078e0200 */
[----:B------:R-:W-:-:S03]  /*0180*/  CS2R R2, SRZ ;  /* 0x0000000000027805 */ /* 0x000fc6000001ff00 */
[----:B--2---:R-:W-:-:S05]  /*0190*/  IMAD.WIDE R4, R21, 0x4, R4 ;  /* 0x0000000415047825 */ /* 0x004fca00078e0204 */
[----:B------:R-:W2:Y:S01]  /*01a0*/  @!P0 LDG.E.EL.64 R2, desc[UR4][R4.64] ;  /* 0x0000000404028981 */ /* 0x000ea2000c2e1b00 */
[----:B----4-:R-:W-:-:S05]  /*01b0*/  IMAD.WIDE R16, R21, 0x4, R16 ;  /* 0x0000000415107825 */ /* 0x010fca00078e0210 */
[----:B------:R5:W4:Y:S01]  /*01c0*/  @!P0 LDG.E.EL.64 R8, desc[UR4][R16.64] ;  /* 0x0000000410088981 */ /* 0x000b22000c2e1b00 */
[----:B0-----:R-:W-:-:S04]  /*01d0*/  IMAD.WIDE R26, R21, 0x4, R26 ;  /* 0x00000004151a7825 */ /* 0x001fc800078e021a */
[C---:B------:R-:W-:Y:S01]  /*01e0*/  IMAD.WIDE R28, R21.reuse, 0x4, R14 ;  /* 0x00000004151c7825 */ /* 0x040fe200078e020e */
[----:B------:R1:W4:Y:S03]  /*01f0*/  @!P0 LDG.E.EL.64 R12, desc[UR4][R26.64] ;  /* 0x000000041a0c8981 */ /* 0x000326000c2e1b00 */
[C---:B-----5:R-:W-:Y:S02]  /*0200*/  IMAD.WIDE R16, R21.reuse, 0x4, R18 ;  /* 0x0000000415107825 */ /* 0x060fe400078e0212 */
[----:B------:R-:W0:Y:S03]  /*0210*/  LDC.64 R18, c[0x0][0x250] ;  /* 0x00009400ff127b82 */ /* 0x000e260000000a00 */
[----:B------:R5:W4:Y:S01]  /*0220*/  @!P0 LDG.E.EL.64 R6, desc[UR4][R16.64] ;  /* 0x0000000410068981 */ /* 0x000b22000c2e1b00 */
[----:B------:R-:W-:Y:S01]  /*0230*/  CS2R R14, SRZ ;  /* 0x00000000000e7805 */ /* 0x000fe2000001ff00 */
[----:B-1----:R-:W-:-:S03]  /*0240*/  IMAD.WIDE R26, R21, 0x4, R10 ;  /* 0x00000004151a7825 */ /* 0x002fc600078e020a */
[----:B-----5:R-:W1:Y:S02]  /*0250*/  LDC.64 R16, c[0x0][0x258] ;  /* 0x00009600ff107b82 */ /* 0x020e640000000a00 */
[----:B------:R5:W4:Y:S01]  /*0260*/  @!P0 LDG.E.EL.64 R14, desc[UR4][R26.64] ;  /* 0x000000041a0e8981 */ /* 0x000b22000c2e1b00 */
[----:B------:R-:W-:Y:S02]  /*0270*/  CS2R R10, SRZ ;  /* 0x00000000000a7805 */ /* 0x000fe4000001ff00 */
[----:B------:R-:W-:-:S06]  /*0280*/  CS2R R4, SRZ ;  /* 0x0000000000047805 */ /* 0x000fcc000001ff00 */
[----:B------:R3:W4:Y:S01]  /*0290*/  @!P0 LDG.E.EL.64 R4, desc[UR4][R28.64] ;  /* 0x000000041c048981 */ /* 0x000722000c2e1b00 */
[----:B-----5:R-:W-:Y:S01]  /*02a0*/  IMAD.WIDE R26, R0, 0x4, R22 ;  /* 0x00000004001a7825 */ /* 0x020fe200078e0216 */
[----:B------:R-:W-:-:S04]  /*02b0*/  CS2R R22, SRZ ;  /* 0x0000000000167805 */ /* 0x000fc8000001ff00 */
[----:B------:R5:W4:Y:S01]  /*02c0*/  @!P0 LDG.E.64 R10, desc[UR4][R26.64] ;  /* 0x000000041a0a8981 */ /* 0x000b22000c1e1b00 */
[----:B---3--:R-:W-:Y:S01]  /*02d0*/  IMAD.WIDE R28, R0, 0x4, R24 ;  /* 0x00000004001c7825 */ /* 0x008fe200078e0218 */
[----:B------:R-:W-:-:S03]  /*02e0*/  CS2R R24, SRZ ;  /* 0x0000000000187805 */ /* 0x000fc6000001ff00 */
[C---:B0-----:R-:W-:Y:S01]  /*02f0*/  IMAD.WIDE R18, R21.reuse, 0x4, R18 ;  /* 0x0000000415127825 */ /* 0x041fe200078e0212 */
[----:B------:R0:W3:Y:S03]  /*0300*/  @!P0 LDG.E.64 R22, desc[UR4][R28.64] ;  /* 0x000000041c168981 */ /* 0x0000e6000c1e1b00 */
[----:B-1----:R-:W-:Y:S01]  /*0310*/  IMAD.WIDE R20, R21, 0x4, R16 ;  /* 0x0000000415147825 */ /* 0x002fe200078e0210 */
[----:B------:R-:W-:Y:S01]  /*0320*/  CS2R R16, SRZ ;  /* 0x0000000000107805 */ /* 0x000fe2000001ff00 */
[----:B------:R1:W3:Y:S05]  /*0330*/  @!P0 LDG.E.EL.64 R24, desc[UR4][R18.64] ;  /* 0x0000000412188981 */ /* 0x0002ea000c2e1b00 */
[----:B------:R0:W3:Y:S01]  /*0340*/  @!P0 LDG.E.EL.64 R16, desc[UR4][R20.64] ;  /* 0x0000000414108981 */ /* 0x0000e2000c2e1b00 */
[----:B--2---:R-:W-:-:S04]  /*0350*/  FADD R2, R2, 0.0010000000474974513054 ;  /* 0x3a83126f02027421 */ /* 0x004fc80000000000 */
[----:B-----5:R2:W5:Y:S01]  /*0360*/  MUFU.SQRT R26, R2 ;  /* 0x00000002001a7308 */ /* 0x0205620000002000 */
[----:B------:R-:W-:Y:S01]  /*0370*/  FADD R3, R3, 0.0010000000474974513054 ;  /* 0x3a83126f03037421 */ /* 0x000fe20000000000 */
[----:B----4-:R-:W-:Y:S01]  /*0380*/  FADD R8, R8, 0.0010000000474974513054 ;  /* 0x3a83126f08087421 */ /* 0x010fe20000000000 */
[----:B0-----:R-:W-:-:S05]  /*0390*/  FADD R28, R9, 0.0010000000474974513054 ;  /* 0x3a83126f091c7421 */ /* 0x001fca0000000000 */
[----:B------:R-:W0:Y:S01]  /*03a0*/  MUFU.SQRT R27, R3 ;  /* 0x00000003001b7308 */ /* 0x000e220000002000 */
[----:B--2---:R-:W-:-:S07]  /*03b0*/  HFMA2.MMA R2, -RZ, RZ, 1.625, 0 ;  /* 0x3e800000ff027435 */ /* 0x004fce00000001ff */
[----:B------:R-:W2:Y:S01]  /*03c0*/  MUFU.SQRT R29, R8 ;  /* 0x00000008001d7308 */ /* 0x000ea20000002000 */
[C---:B-----5:R-:W-:Y:S02]  /*03d0*/  FSETP.GT.AND P5, PT, R26.reuse, 8.50705917302346158658e+37, PT ;  /* 0x7e8000001a00780b */ /* 0x060fe40003fa4000 */
[----:B------:R-:W-:-:S05]  /*03e0*/  FSETP.GEU.AND P1, PT, R26, 1.175494350822287508e-38, PT ;  /* 0x008000001a00780b */ /* 0x000fca0003f2e000 */
[----:B------:R-:W4:Y:S01]  /*03f0*/  MUFU.SQRT R28, R28 ;  /* 0x0000001c001c7308 */ /* 0x000f220000002000 */
[----:B0-----:R-:W-:Y:S02]  /*0400*/  FSETP.GT.AND P2, PT, R27, 8.50705917302346158658e+37, PT ;  /* 0x7e8000001b00780b */ /* 0x001fe40003f44000 */
[----:B------:R-:W-:-:S03]  /*0410*/  FSEL R9, R2, 1, P5 ;  /* 0x3f80000002097808 */ /* 0x000fc60002800000 */
[----:B------:R-:W-:Y:S01]  /*0420*/  @P5 FMUL R26, R26, 0.25 ;  /* 0x3e8000001a1a5820 */ /* 0x000fe20000400000 */
[----:B--2---:R-:W-:Y:S02]  /*0430*/  FSETP.GT.AND P4, PT, R29, 8.50705917302346158658e+37, PT ;  /* 0x7e8000001d00780b */ /* 0x004fe40003f84000 */
[----:B------:R-:W-:Y:S01]  /*0440*/  FSETP.GEU.AND P3, PT, R27, 1.175494350822287508e-38, PT ;  /* 0x008000001b00780b */ /* 0x000fe20003f6e000 */
[----:B------:R-:W-:Y:S01]  /*0450*/  @!P1 FMUL R26, R26, 16777216 ;  /* 0x4b8000001a1a9820 */ /* 0x000fe20000400000 */
[----:B------:R-:W-:Y:S01]  /*0460*/  FSETP.GEU.AND P5, PT, R29, 1.175494350822287508e-38, PT ;  /* 0x008000001d00780b */ /* 0x000fe20003fae000 */
[----:B------:R-:W-:Y:S01]  /*0470*/  @!P1 FMUL R9, R9, 16777216 ;  /* 0x4b80000009099820 */ /* 0x000fe20000400000 */
[C---:B----4-:R-:W-:Y:S02]  /*0480*/  FSETP.GT.AND P6, PT, R28.reuse, 8.50705917302346158658e+37, PT ;  /* 0x7e8000001c00780b */ /* 0x050fe40003fc4000 */
[----:B------:R-:W-:Y:S01]  /*0490*/  FSETP.GEU.AND P1, PT, R28, 1.175494350822287508e-38, PT ;  /* 0x008000001c00780b */ /* 0x000fe20003f2e000 */
[----:B------:R-:W-:Y:S01]  /*04a0*/  @P2 FMUL R27, R27, 0.25 ;  /* 0x3e8000001b1b2820 */ /* 0x000fe20000400000 */
[----:B------:R-:W0:Y:S03]  /*04b0*/  MUFU.RCP R8, R26 ;  /* 0x0000001a00087308 */ /* 0x000e260000001000 */
[----:B------:R-:W-:-:S02]  /*04c0*/  @P4 FMUL R29, R29, 0.25 ;  /* 0x3e8000001d1d4820 */ /* 0x000fc40000400000 */
[----:B------:R-:W-:Y:S02]  /*04d0*/  @!P3 FMUL R27, R27, 16777216 ;  /* 0x4b8000001b1bb820 */ /* 0x000fe40000400000 */
[----:B------:R-:W-:Y:S02]  /*04e0*/  @!P5 FMUL R29, R29, 16777216 ;  /* 0x4b8000001d1dd820 */ /* 0x000fe40000400000 */
[----:B------:R-:W-:Y:S02]  /*04f0*/  @P6 FMUL R28, R28, 0.25 ;  /* 0x3e8000001c1c6820 */ /* 0x000fe40000400000 */
[----:B------:R-:W2:Y:S02]  /*0500*/  MUFU.RCP R27, R27 ;  /* 0x0000001b001b7308 */ /* 0x000ea40000001000 */
[----:B------:R-:W-:-:S06]  /*0510*/  @!P1 FMUL R28, R28, 16777216 ;  /* 0x4b8000001c1c9820 */ /* 0x000fcc0000400000 */
[----:B------:R-:W4:Y:S01]  /*0520*/  MUFU.RCP R29, R29 ;  /* 0x0000001d001d7308 */ /* 0x000f220000001000 */
[----:B0-----:R-:W-:Y:S01]  /*0530*/  FMUL R8, R8, R9 ;  /* 0x0000000908087220 */ /* 0x001fe20000400000 */
[----:B-1----:R-:W-:-:S06]  /*0540*/  FSEL R18, R2, 1, P2 ;  /* 0x3f80000002127808 */ /* 0x002fcc0001000000 */
[----:B------:R-:W0:Y:S01]  /*0550*/  MUFU.RCP R3, R28 ;  /* 0x0000001c00037308 */ /* 0x000e220000001000 */
[----:B------:R-:W-:Y:S01]  /*0560*/  FSEL R20, R2, 1, P4 ;  /* 0x3f80000002147808 */ /* 0x000fe20002000000 */
[----:B------:R-:W-:Y:S01]  /*0570*/  FADD R9, -R12, R10 ;  /* 0x0000000a0c097221 */ /* 0x000fe20000000100 */
[----:B------:R-:W-:Y:S01]  /*0580*/  FSEL R26, R2, 1, P6 ;  /* 0x3f800000021a7808 */ /* 0x000fe20003000000 */
[----:B------:R-:W-:Y:S01]  /*0590*/  @!P3 FMUL R18, R18, 16777216 ;  /* 0x4b8000001212b820 */ /* 0x000fe20000400000 */
[----:B------:R-:W-:Y:S01]  /*05a0*/  FADD R19, -R13, R11 ;  /* 0x0000000b0d137221 */ /* 0x000fe20000000100 */
[----:B------:R-:W-:Y:S01]  /*05b0*/  @!P5 FMUL R20, R20, 16777216 ;  /* 0x4b8000001414d820 */ /* 0x000fe20000400000 */
[----:B------:R-:W-:Y:S01]  /*05c0*/  FMUL R13, R8, R9 ;  /* 0x00000009080d7220 */ /* 0x000fe20000400000 */
[----:B------:R-:W-:Y:S01]  /*05d0*/  @!P1 FMUL R26, R26, 16777216 ;  /* 0x4b8000001a1a9820 */ /* 0x000fe20000400000 */
[----:B------:R-:W1:Y:S01]  /*05e0*/  LDC.64 R8, c[0x0][0x260] ;  /* 0x00009800ff087b82 */ /* 0x000e620000000a00 */
[----:B--2---:R-:W-:Y:S01]  /*05f0*/  FMUL R2, R27, R18 ;  /* 0x000000121b027220 */ /* 0x004fe20000400000 */
[----:B----4-:R-:W-:Y:S01]  /*0600*/  FMUL R18, R29, R20 ;  /* 0x000000141d127220 */ /* 0x010fe20000400000 */
[----:B---3--:R-:W-:Y:S01]  /*0610*/  FADD R11, -R14, R22 ;  /* 0x000000160e0b7221 */ /* 0x008fe20000000100 */
[----:B------:R-:W-:Y:S01]  /*0620*/  FADD R10, -R15, R23 ;  /* 0x000000170f0a7221 */ /* 0x000fe20000000100 */
[----:B0-----:R-:W-:-:S02]  /*0630*/  FMUL R3, R3, R26 ;  /* 0x0000001a03037220 */ /* 0x001fc40000400000 */
[----:B------:R-:W-:Y:S01]  /*0640*/  FMUL R11, R18, R11 ;  /* 0x0000000b120b7220 */ /* 0x000fe20000400000 */
[----:B------:R-:W-:Y:S01]  /*0650*/  FMUL R2, R2, R19 ;  /* 0x0000001302027220 */ /* 0x000fe20000400000 */
[----:B------:R-:W-:Y:S01]  /*0660*/  FMUL R10, R3, R10 ;  /* 0x0000000a030a7220 */ /* 0x000fe20000400000 */
[----:B------:R-:W-:Y:S01]  /*0670*/  FFMA R4, R13, R6, R4 ;  /* 0x000000060d047223 */ /* 0x000fe20000000004 */
[----:B------:R-:W-:Y:S01]  /*0680*/  FFMA R11, R11, R24, R16 ;  /* 0x000000180b0b7223 */ /* 0x000fe20000000010 */
[----:B------:R-:W-:Y:S01]  /*0690*/  FFMA R2, R2, R7, R5 ;  /* 0x0000000702027223 */ /* 0x000fe20000000005 */
[----:B------:R-:W-:Y:S02]  /*06a0*/  FFMA R17, R10, R25, R17 ;  /* 0x000000190a117223 */ /* 0x000fe40000000011 */
[C---:B------:R-:W-:Y:S01]  /*06b0*/  FADD R6, R4.reuse, R11 ;  /* 0x0000000b04067221 */ /* 0x040fe20000000000 */
[----:B------:R-:W-:Y:S01]  /*06c0*/  FSETP.GEU.AND P2, PT, R4, -R11, PT ;  /* 0x8000000b0400720b */ /* 0x000fe20003f4e000 */
[C---:B------:R-:W-:Y:S01]  /*06d0*/  FADD R7, R2.reuse, R17 ;  /* 0x0000001102077221 */ /* 0x040fe20000000000 */
[----:B------:R-:W-:-:S02]  /*06e0*/  FSETP.GEU.AND P1, PT, R2, -R17, PT ;  /* 0x800000110200720b */ /* 0x000fc40003f2e000 */
[----:B------:R-:W-:Y:S02]  /*06f0*/  FSEL R2, R6, RZ, P2 ;  /* 0x000000ff06027208 */ /* 0x000fe40001000000 */
[----:B------:R-:W-:Y:S01]  /*0700*/  FSEL R3, R7, RZ, P1 ;  /* 0x000000ff07037208 */ /* 0x000fe20000800000 */
[----:B-1----:R-:W-:Y:S01]  /*0710*/  IMAD.WIDE R8, R0, 0x4, R8 ;  /* 0x0000000400087825 */ /* 0x002fe200078e0208 */
[----:B------:R-:W-:Y:S02]  /*0720*/  FSETP.GTU.AND P3, PT, R2, RZ, PT ;  /* 0x000000ff0200720b */ /* 0x000fe40003f6c000 */
[----:B------:R-:W-:Y:S02]  /*0730*/  FSETP.GTU.AND P2, PT, R3, RZ, PT ;  /* 0x000000ff0300720b */ /* 0x000fe40003f4c000 */
[----:B------:R-:W-:Y:S01]  /*0740*/  IADD3 R2, P1, R0, UR6, RZ ;  /* 0x0000000600027c10 */ /* 0x000fe2000ff3e0ff */
[----:B------:R0:W-:Y:S01]  /*0750*/  @!P0 STG.E.64 desc[UR4][R8.64], R6 ;  /* 0x0000000608008986 */ /* 0x0001e2000c101b04 */
[----:B------:R-:W-:-:S02]  /*0760*/  SEL R4, RZ, 0x1, P3 ;  /* 0x00000001ff047807 */ /* 0x000fc40001800000 */
[----:B------:R-:W-:Y:S02]  /*0770*/  SEL R5, RZ, 0x100, P2 ;  /* 0x00000100ff057807 */ /* 0x000fe40001000000 */
[----:B------:R-:W-:Y:S02]  /*0780*/  LEA.HI.X.SX32 R3, R0, UR7, 0x1, P1 ;  /* 0x0000000700037c11 */ /* 0x000fe400088f0eff */
[----:B------:R-:W-:Y:S01]  /*0790*/  IADD3 R5, R4, R5, RZ ;  /* 0x0000000504057210 */ /* 0x000fe20007ffe0ff */
[----:B0-----:R-:W-:Y:S06]  /*07a0*/  @P0 EXIT ;  /* 0x000000000000094d */ /* 0x001fec0003800000 */
[----:B------:R-:W-:Y:S01]  /*07b0*/  STG.E.U16 desc[UR4][R2.64], R5 ;  /* 0x0000000502007986 */ /* 0x000fe2000c101504 */
[----:B------:R-:W-:Y:S05]  /*07c0*/  EXIT ;  /* 0x000000000000794d */ /* 0x000fea0003800000 */
.L_x_0:
[----:B------:R-:W-:-:S00]  /*07d0*/  BRA `(.L_x_0) ;  /* 0xfffffffc00fc7947 */ /* 0x000fc0000383ffff */
[----:B------:R-:W-:-:S00]  /*07e0*/  NOP ;  /* 0x0000000000007918 */ /* 0x000fc00000000000 */
        /* <DEDUP_REMOVED lines=9> */
.L_x_1:


//--------------------- .nv.global.init           --------------------------
	.section	.nv.global.init,"aw",@progbits
.nv.global.init:
	.type		_$_str,@object
	.size		_$_str,(_$_str_$_2 - _$_str)
_$_str:
        /*0000*/ 	.byte	0x5f, 0x5f, 0x43, 0x55, 0x44, 0x41, 0x5f, 0x46, 0x54, 0x5a, 0x00
	.type		_$_str_$_2,@object
	.size		_$_str_$_2,(.L_1 - _$_str_$_2)
_$_str_$_2:
        /*000b*/ 	.byte	0x5f, 0x5f, 0x43, 0x55, 0x44, 0x41, 0x5f, 0x50, 0x52, 0x45, 0x43, 0x5f, 0x53, 0x51, 0x52, 0x54
        /*001b*/ 	.byte	0x00
.L_1:


//--------------------- .nv.constant0.triton_poi_fused__native_batch_norm_legit_no_training_add_relu_threshold_backward_38 --------------------------
	.section	.nv.constant0.triton_poi_fused__native_batch_norm_legit_no_training_add_relu_threshold_backward_38,"a",@progbits
	.sectionflags	@""
	.align	4
.nv.constant0.triton_poi_fused__native_batch_norm_legit_no_training_add_relu_threshold_backward_38:
	.zero		628
